	.headerflags	@"EF_CUDA_TEXMODE_UNIFIED EF_CUDA_64BIT_ADDRESS EF_CUDA_ACCELERATORS EF_CUDA_SM90 EF_CUDA_VIRTUAL_SM(EF_CUDA_SM90)"
	.elftype	@"ET_EXEC"


//--------------------- .nv.info                  --------------------------
	.section	.nv.info,"",@"SHT_CUDA_INFO"
	.align	4


	//----- nvinfo : EIATTR_REGCOUNT
	.align		4
        /*0000*/ 	.byte	0x04, 0x2f
        /*0002*/ 	.short	(.L_1 - .L_0)
	.align		4
.L_0:
        /*0004*/ 	.word	index@(triton_poi_fused_copy_3)
        /*0008*/ 	.word	0x00000019


	//----- nvinfo : EIATTR_MIN_STACK_SIZE
	.align		4
.L_1:
        /*000c*/ 	.byte	0x04, 0x12
        /*000e*/ 	.short	(.L_3 - .L_2)
	.align		4
.L_2:
        /*0010*/ 	.word	index@(triton_poi_fused_copy_3)
        /*0014*/ 	.word	0x00000000


	//----- nvinfo : EIATTR_FRAME_SIZE
	.align		4
.L_3:
        /*0018*/ 	.byte	0x04, 0x11
        /*001a*/ 	.short	(.L_5 - .L_4)
	.align		4
.L_4:
        /*001c*/ 	.word	index@(triton_poi_fused_copy_3)
        /*0020*/ 	.word	0x00000000


	//----- nvinfo : EIATTR_MIN_STACK_SIZE
	.align		4
.L_5:
        /*0024*/ 	.byte	0x04, 0x12
        /*0026*/ 	.short	(.L_7 - .L_6)
	.align		4
.L_6:
        /*0028*/ 	.word	index@(triton_poi_fused_copy_3)
        /*002c*/ 	.word	0x00000000
.L_7:


//--------------------- .nv.info.triton_poi_fused_copy_3 --------------------------
	.section	.nv.info.triton_poi_fused_copy_3,"",@"SHT_CUDA_INFO"
	.sectionflags	@""
	.align	4


	//----- nvinfo : EIATTR_CUDA_API_VERSION
	.align		4
        /*0000*/ 	.byte	0x04, 0x37
        /*0002*/ 	.short	(.L_9 - .L_8)
.L_8:
        /*0004*/ 	.word	0x0000007c


	//----- nvinfo : EIATTR_KPARAM_INFO
	.align		4
.L_9:
        /*0008*/ 	.byte	0x04, 0x17
        /*000a*/ 	.short	(.L_11 - .L_10)
.L_10:
        /*000c*/ 	.word	0x00000000
        /*0010*/ 	.short	0x0005
        /*0012*/ 	.short	0x0028
        /*0014*/ 	.byte	0x00, 0xf0, 0x11, 0x00


	//----- nvinfo : EIATTR_KPARAM_INFO
	.align		4
.L_11:
        /*0018*/ 	.byte	0x04, 0x17
        /*001a*/ 	.short	(.L_13 - .L_12)
.L_12:
        /*001c*/ 	.word	0x00000000
        /*0020*/ 	.short	0x0004
        /*0022*/ 	.short	0x0020
        /*0024*/ 	.byte	0x00, 0xf4, 0x21, 0x00


	//----- nvinfo : EIATTR_KPARAM_INFO
	.align		4
.L_13:
        /*0028*/ 	.byte	0x04, 0x17
        /*002a*/ 	.short	(.L_15 - .L_14)
.L_14:
        /*002c*/ 	.word	0x00000000
        /*0030*/ 	.short	0x0003
        /*0032*/ 	.short	0x0018
        /*0034*/ 	.byte	0x00, 0xf4, 0x21, 0x00


	//----- nvinfo : EIATTR_KPARAM_INFO
	.align		4
.L_15:
        /*0038*/ 	.byte	0x04, 0x17
        /*003a*/ 	.short	(.L_17 - .L_16)
.L_16:
        /*003c*/ 	.word	0x00000000
        /*0040*/ 	.short	0x0002
        /*0042*/ 	.short	0x0010
        /*0044*/ 	.byte	0x00, 0xf4, 0x21, 0x00


	//----- nvinfo : EIATTR_KPARAM_INFO
	.align		4
.L_17:
        /*0048*/ 	.byte	0x04, 0x17
        /*004a*/ 	.short	(.L_19 - .L_18)
.L_18:
        /*004c*/ 	.word	0x00000000
        /*0050*/ 	.short	0x0001
        /*0052*/ 	.short	0x0008
        /*0054*/ 	.byte	0x00, 0xf4, 0x21, 0x00


	//----- nvinfo : EIATTR_KPARAM_INFO
	.align		4
.L_19:
        /*0058*/ 	.byte	0x04, 0x17
        /*005a*/ 	.short	(.L_21 - .L_20)
.L_20:
        /*005c*/ 	.word	0x00000000
        /*0060*/ 	.short	0x0000
        /*0062*/ 	.short	0x0000
        /*0064*/ 	.byte	0x00, 0xf4, 0x21, 0x00


	//----- nvinfo : EIATTR_SPARSE_MMA_MASK
	.align		4
.L_21:
        /*0068*/ 	.byte	0x03, 0x50
        /*006a*/ 	.short	0x0000


	//----- nvinfo : EIATTR_MAXREG_COUNT
	.align		4
        /*006c*/ 	.byte	0x03, 0x1b
        /*006e*/ 	.short	0x00ff


	//----- nvinfo : EIATTR_EXIT_INSTR_OFFSETS
	.align		4
        /*0070*/ 	.byte	0x04, 0x1c
        /*0072*/ 	.short	(.L_23 - .L_22)


	//   ....[0]....
.L_22:
        /*0074*/ 	.word	0x00000500


	//   ....[1]....
        /*0078*/ 	.word	0x00000520


	//----- nvinfo : EIATTR_REQNTID
	.align		4
.L_23:
        /*007c*/ 	.byte	0x04, 0x10
        /*007e*/ 	.short	(.L_25 - .L_24)
.L_24:
        /*0080*/ 	.word	0x00000080
        /*0084*/ 	.word	0x00000001
        /*0088*/ 	.word	0x00000001


	//----- nvinfo : EIATTR_CBANK_PARAM_SIZE
	.align		4
.L_25:
        /*008c*/ 	.byte	0x03, 0x19
        /*008e*/ 	.short	0x002c


	//----- nvinfo : EIATTR_PARAM_CBANK
	.align		4
        /*0090*/ 	.byte	0x04, 0x0a
        /*0092*/ 	.short	(.L_27 - .L_26)
	.align		4
.L_26:
        /*0094*/ 	.word	index@(.nv.constant0.triton_poi_fused_copy_3)
        /*0098*/ 	.short	0x0210
        /*009a*/ 	.short	0x002c


	//----- nvinfo : EIATTR_SW_WAR
	.align		4
.L_27:
        /*009c*/ 	.byte	0x04, 0x36
        /*009e*/ 	.short	(.L_29 - .L_28)
.L_28:
        /*00a0*/ 	.word	0x00000008
.L_29:


//--------------------- .nv.callgraph             --------------------------
	.section	.nv.callgraph,"",@"SHT_CUDA_CALLGRAPH"
	.align	4
	.sectionentsize	8
	.align		4
        /*0000*/ 	.word	0x00000000
	.align		4
        /*0004*/ 	.word	0xffffffff
	.align		4
        /*0008*/ 	.word	0x00000000
	.align		4
        /*000c*/ 	.word	0xfffffffe
	.align		4
        /*0010*/ 	.word	0x00000000
	.align		4
        /*0014*/ 	.word	0xfffffffd
	.align		4
        /*0018*/ 	.word	0x00000000
	.align		4
        /*001c*/ 	.word	0xfffffffc


//--------------------- .text.triton_poi_fused_copy_3 --------------------------
	.section	.text.triton_poi_fused_copy_3,"ax",@progbits
	.align	128
        .global         triton_poi_fused_copy_3
        .type           triton_poi_fused_copy_3,@function
        .size           triton_poi_fused_copy_3,(.L_x_1 - triton_poi_fused_copy_3)
        .other          triton_poi_fused_copy_3,@"STO_CUDA_ENTRY STV_DEFAULT"
triton_poi_fused_copy_3:
.text.triton_poi_fused_copy_3:
[----:B------:R-:W0:Y:S01]  /*0000*/  LDC R1, c[0x0][0x28] ;  /* 0x00000a00ff017b82 */ /* 0x000e220000000800 */
[----:B------:R-:W1:Y:S01]  /*0010*/  S2R R0, SR_TID.X ;  /* 0x0000000000007919 */ /* 0x000e620000002100 */
[----:B------:R-:W-:Y:S01]  /*0020*/  ULDC.64 UR4, c[0x0][0x220] ;  /* 0x0000880000047ab9 */ /* 0x000fe20000000a00 */
[----:B------:R-:W2:Y:S01]  /*0030*/  S2R R3, SR_CTAID.X ;  /* 0x0000000000037919 */ /* 0x000ea20000002500 */
[----:B-1----:R-:W-:-:S05]  /*0040*/  IMAD.SHL.U32 R0, R0, 0x2, RZ ;  /* 0x0000000200007824 */ /* 0x002fca00078e00ff */
[----:B------:R-:W-:-:S05]  /*0050*/  LOP3.LUT R0, R0, 0xfe, RZ, 0xc0, !PT ;  /* 0x000000fe00007812 */ /* 0x000fca00078ec0ff */
[----:B--2---:R-:W-:-:S04]  /*0060*/  IMAD R0, R3, 0x100, R0 ;  /* 0x0000010003007824 */ /* 0x004fc800078e0200 */
[C---:B------:R-:W-:Y:S01]  /*0070*/  VIADD R2, R0.reuse, 0x1 ;  /* 0x0000000100027836 */ /* 0x040fe20000000000 */
[C---:B------:R-:W-:Y:S01]  /*0080*/  ISETP.GE.AND P0, PT, R0.reuse, 0x500, PT ;  /* 0x000005000000780c */ /* 0x040fe20003f06270 */
[----:B------:R-:W-:-:S04]  /*0090*/  IMAD.HI R4, R0, 0x66666667, RZ ;  /* 0x6666666700047827 */ /* 0x000fc800078e02ff */
[----:B------:R-:W-:Y:S01]  /*00a0*/  IMAD.HI R3, R2, 0x66666667, RZ ;  /* 0x6666666702037827 */ /* 0x000fe200078e02ff */
[----:B------:R-:W-:-:S04]  /*00b0*/  SHF.R.U32.HI R5, RZ, 0x1f, R4 ;  /* 0x0000001fff057819 */ /* 0x000fc80000011604 */
[----:B------:R-:W-:Y:S02]  /*00c0*/  SHF.R.S32.HI R6, RZ, 0x1, R3 ;  /* 0x00000001ff067819 */ /* 0x000fe40000011403 */
[CC--:B------:R-:W-:Y:S02]  /*00d0*/  LEA.HI.SX32 R7, R4.reuse, R5.reuse, 0x1f ;  /* 0x0000000504077211 */ /* 0x0c0fe400078ffaff */
[----:B------:R-:W-:Y:S02]  /*00e0*/  LEA.HI R9, R3, R6, RZ, 0x1 ;  /* 0x0000000603097211 */ /* 0x000fe400078f08ff */
[----:B------:R-:W-:Y:S02]  /*00f0*/  SHF.R.S32.HI R6, RZ, 0x1f, R7 ;  /* 0x0000001fff067819 */ /* 0x000fe40000011407 */
[----:B------:R-:W-:Y:S01]  /*0100*/  SHF.R.S32.HI R8, RZ, 0x1f, R9 ;  /* 0x0000001fff087819 */ /* 0x000fe20000011409 */
[----:B------:R-:W-:Y:S01]  /*0110*/  IMAD R2, R9, -0x5, R2 ;  /* 0xfffffffb09027824 */ /* 0x000fe200078e0202 */
[----:B------:R-:W-:-:S02]  /*0120*/  LEA.HI.SX32 R3, R4, R5, 0x1d ;  /* 0x0000000504037211 */ /* 0x000fc400078feaff */
[----:B------:R-:W-:Y:S02]  /*0130*/  LEA.HI R10, R8, R9, RZ, 0x2 ;  /* 0x00000009080a7211 */ /* 0x000fe400078f10ff */
[----:B------:R-:W-:Y:S01]  /*0140*/  LEA.HI R8, R6, R7, RZ, 0x2 ;  /* 0x0000000706087211 */ /* 0x000fe200078f10ff */
[----:B------:R-:W-:Y:S01]  /*0150*/  IMAD R15, R3, -0x14, R0 ;  /* 0xffffffec030f7824 */ /* 0x000fe200078e0200 */
[----:B------:R-:W-:Y:S02]  /*0160*/  LEA.HI.SX32 R6, R4, R5, 0x1b ;  /* 0x0000000504067211 */ /* 0x000fe400078fdaff */
[----:B------:R-:W-:Y:S01]  /*0170*/  LOP3.LUT R8, R8, 0x3ffffffc, RZ, 0xc0, !PT ;  /* 0x3ffffffc08087812 */ /* 0x000fe200078ec0ff */
[----:B------:R-:W1:Y:S01]  /*0180*/  LDC.64 R4, c[0x0][0x220] ;  /* 0x00008800ff047b82 */ /* 0x000e620000000a00 */
[----:B------:R-:W-:Y:S01]  /*0190*/  LOP3.LUT R10, R10, 0x3ffffffc, RZ, 0xc0, !PT ;  /* 0x3ffffffc0a0a7812 */ /* 0x000fe200078ec0ff */
[----:B------:R-:W-:Y:S01]  /*01a0*/  IMAD.SHL.U32 R11, R6, 0x10, RZ ;  /* 0x00000010060b7824 */ /* 0x000fe200078e00ff */
[----:B------:R-:W-:Y:S01]  /*01b0*/  ISETP.GT.AND P4, PT, R2, 0x2, !P0 ;  /* 0x000000020200780c */ /* 0x000fe20004784270 */
[----:B------:R-:W-:-:S02]  /*01c0*/  IMAD.IADD R8, R7, 0x1, -R8 ;  /* 0x0000000107087824 */ /* 0x000fc400078e0a08 */
[----:B------:R-:W-:Y:S01]  /*01d0*/  IMAD R7, R7, -0x5, R0 ;  /* 0xfffffffb07077824 */ /* 0x000fe200078e0200 */
[----:B------:R-:W-:Y:S01]  /*01e0*/  SHF.R.S32.HI R17, RZ, 0x1f, R11 ;  /* 0x0000001fff117819 */ /* 0x000fe2000001140b */
[----:B------:R-:W-:Y:S02]  /*01f0*/  IMAD.SHL.U32 R8, R8, 0x4, RZ ;  /* 0x0000000408087824 */ /* 0x000fe400078e00ff */
[----:B------:R-:W-:Y:S01]  /*0200*/  IMAD.IADD R9, R9, 0x1, -R10 ;  /* 0x0000000109097824 */ /* 0x000fe200078e0a0a */
[----:B------:R-:W-:Y:S01]  /*0210*/  SHF.R.S32.HI R13, RZ, 0x1f, R7 ;  /* 0x0000001fff0d7819 */ /* 0x000fe20000011407 */
[----:B------:R-:W-:Y:S01]  /*0220*/  IMAD R15, R6, 0x14, R15 ;  /* 0x00000014060f7824 */ /* 0x000fe200078e020f */
[----:B------:R-:W-:Y:S01]  /*0230*/  SHF.R.S32.HI R6, RZ, 0x1f, R8 ;  /* 0x0000001fff067819 */ /* 0x000fe20000011408 */
[----:B------:R-:W-:Y:S01]  /*0240*/  IMAD R12, R9, 0x4, R2 ;  /* 0x00000004090c7824 */ /* 0x000fe200078e0202 */
[----:B------:R-:W-:Y:S02]  /*0250*/  IADD3 R16, P2, P3, R8, R11, R7 ;  /* 0x0000000b08107210 */ /* 0x000fe40007b5e007 */
[----:B------:R-:W-:Y:S01]  /*0260*/  ISETP.GT.AND P1, PT, R7, 0x2, PT ;  /* 0x000000020700780c */ /* 0x000fe20003f24270 */
[----:B------:R-:W-:Y:S01]  /*0270*/  IMAD.IADD R21, R11, 0x1, R12 ;  /* 0x000000010b157824 */ /* 0x000fe200078e020c */
[----:B------:R-:W-:-:S02]  /*0280*/  IADD3.X R9, R6, R17, R13, P2, P3 ;  /* 0x0000001106097210 */ /* 0x000fc400017e640d */
[----:B------:R-:W-:Y:S02]  /*0290*/  ISETP.LT.AND P6, PT, R7, 0x3, !P0 ;  /* 0x000000030700780c */ /* 0x000fe400047c1270 */
[----:B------:R-:W-:Y:S02]  /*02a0*/  IADD3 R19, R8, R11, R7 ;  /* 0x0000000b08137210 */ /* 0x000fe40007ffe007 */
[----:B------:R-:W-:Y:S01]  /*02b0*/  IADD3 R13, P3, R11, R12, RZ ;  /* 0x0000000c0b0d7210 */ /* 0x000fe20007f7e0ff */
[----:B------:R-:W2:Y:S01]  /*02c0*/  LDC.64 R6, c[0x0][0x210] ;  /* 0x00008400ff067b82 */ /* 0x000ea20000000a00 */
[----:B------:R-:W-:Y:S01]  /*02d0*/  LEA R8, P2, R16, UR4, 0x2 ;  /* 0x0000000410087c11 */ /* 0x000fe2000f8410ff */
[----:B-1----:R-:W-:Y:S01]  /*02e0*/  IMAD.WIDE R18, R19, 0x4, R4 ;  /* 0x0000000413127825 */ /* 0x002fe200078e0204 */
[----:B------:R-:W-:Y:S02]  /*02f0*/  LEA.HI.X.SX32 R14, R12, R17, 0x1, P3 ;  /* 0x000000110c0e7211 */ /* 0x000fe400018f0eff */
[----:B------:R-:W-:-:S02]  /*0300*/  LEA R10, P3, R13, UR4, 0x2 ;  /* 0x000000040d0a7c11 */ /* 0x000fc4000f8610ff */
[----:B------:R-:W-:Y:S02]  /*0310*/  ISETP.LT.AND P5, PT, R0, 0x500, P1 ;  /* 0x000005000000780c */ /* 0x000fe40000fa1270 */
[----:B------:R-:W-:Y:S02]  /*0320*/  LEA.HI.X R11, R13, UR5, R14, 0x2, P3 ;  /* 0x000000050d0b7c11 */ /* 0x000fe400098f140e */
[----:B------:R-:W-:Y:S02]  /*0330*/  CS2R R12, SRZ ;  /* 0x00000000000c7805 */ /* 0x000fe4000001ff00 */
[----:B------:R-:W-:Y:S01]  /*0340*/  LEA.HI.X R9, R16, UR5, R9, 0x2, P2 ;  /* 0x0000000510097c11 */ /* 0x000fe200090f1409 */
[----:B------:R-:W-:Y:S01]  /*0350*/  ULDC.64 UR4, c[0x0][0x208] ;  /* 0x0000820000047ab9 */ /* 0x000fe20000000a00 */
[----:B------:R-:W-:Y:S01]  /*0360*/  ISETP.LT.AND P2, PT, R2, 0x3, !P0 ;  /* 0x000000030200780c */ /* 0x000fe20004741270 */
[----:B------:R-:W-:Y:S01]  /*0370*/  IMAD.MOV.U32 R14, RZ, RZ, RZ ;  /* 0x000000ffff0e7224 */ /* 0x000fe200078e00ff */
[----:B------:R-:W3:Y:S01]  /*0380*/  @P6 LDG.E.EL R12, desc[UR4][R18.64] ;  /* 0x00000004120c6981 */ /* 0x000ee2000c2e1900 */
[----:B------:R-:W-:-:S02]  /*0390*/  IMAD.MOV.U32 R22, RZ, RZ, RZ ;  /* 0x000000ffff167224 */ /* 0x000fc400078e00ff */
[----:B------:R-:W-:Y:S02]  /*03a0*/  IMAD.WIDE R20, R21, 0x4, R4 ;  /* 0x0000000415147825 */ /* 0x000fe400078e0204 */
[----:B------:R1:W4:Y:S01]  /*03b0*/  @P5 LDG.E.EL R14, desc[UR4][R8.64+-0x4] ;  /* 0xfffffc04080e5981 */ /* 0x000322000c2e1900 */
[----:B------:R-:W-:-:S03]  /*03c0*/  CS2R R4, SRZ ;  /* 0x0000000000047805 */ /* 0x000fc6000001ff00 */
[----:B------:R-:W5:Y:S01]  /*03d0*/  @P4 LDG.E.EL R13, desc[UR4][R10.64+-0x4] ;  /* 0xfffffc040a0d4981 */ /* 0x000f62000c2e1900 */
[----:B--2---:R-:W-:-:S03]  /*03e0*/  IMAD.WIDE R16, R15, 0x4, R6 ;  /* 0x000000040f107825 */ /* 0x004fc600078e0206 */
[----:B------:R-:W2:Y:S01]  /*03f0*/  @P2 LDG.E.EL R22, desc[UR4][R20.64] ;  /* 0x0000000414162981 */ /* 0x000ea2000c2e1900 */
[----:B------:R-:W-:Y:S01]  /*0400*/  LEA.HI R15, R3, R3, RZ, 0x2 ;  /* 0x00000003030f7211 */ /* 0x000fe200078f10ff */
[----:B------:R-:W1:Y:S02]  /*0410*/  LDC.64 R6, c[0x0][0x230] ;  /* 0x00008c00ff067b82 */ /* 0x000e640000000a00 */
[----:B------:R1:W2:Y:S02]  /*0420*/  @!P0 LDG.E.EL.64 R4, desc[UR4][R16.64] ;  /* 0x0000000410048981 */ /* 0x0002a4000c2e1b00 */
[----:B-1----:R-:W-:Y:S02]  /*0430*/  LOP3.LUT R8, R15, 0xfffffffc, RZ, 0xc0, !PT ;  /* 0xfffffffc0f087812 */ /* 0x002fe400078ec0ff */
[----:B------:R-:W-:-:S03]  /*0440*/  ISETP.GT.AND P3, PT, R2, 0x2, PT ;  /* 0x000000020200780c */ /* 0x000fc60003f64270 */
[----:B------:R-:W-:Y:S02]  /*0450*/  IMAD.IADD R8, R3, 0x1, -R8 ;  /* 0x0000000103087824 */ /* 0x000fe400078e0a08 */
[----:B0-----:R-:W-:Y:S01]  /*0460*/  IMAD.WIDE R6, R0, 0x4, R6 ;  /* 0x0000000400067825 */ /* 0x001fe200078e0206 */
[----:B---3--:R-:W-:Y:S02]  /*0470*/  SEL R3, R12, RZ, P6 ;  /* 0x000000ff0c037207 */ /* 0x008fe40003000000 */
[----:B------:R-:W-:Y:S02]  /*0480*/  ISETP.NE.AND P6, PT, R8, 0x1, PT ;  /* 0x000000010800780c */ /* 0x000fe40003fc5270 */
[----:B----4-:R-:W-:Y:S02]  /*0490*/  SEL R2, R14, RZ, P5 ;  /* 0x000000ff0e027207 */ /* 0x010fe40002800000 */
[----:B-----5:R-:W-:Y:S02]  /*04a0*/  SEL R13, R13, RZ, P4 ;  /* 0x000000ff0d0d7207 */ /* 0x020fe40002000000 */
[----:B------:R-:W-:-:S02]  /*04b0*/  ISETP.NE.AND P4, PT, R8, RZ, PT ;  /* 0x000000ff0800720c */ /* 0x000fc40003f85270 */
[----:B------:R-:W-:Y:S02]  /*04c0*/  SEL R2, R2, R3, P1 ;  /* 0x0000000302027207 */ /* 0x000fe40000800000 */
[----:B--2---:R-:W-:-:S03]  /*04d0*/  @!P3 SEL R13, R22, RZ, P2 ;  /* 0x000000ff160db207 */ /* 0x004fc60001000000 */
[----:B------:R-:W-:Y:S02]  /*04e0*/  @P6 SEL R4, R2, 0x7fc00000, !P4 ;  /* 0x7fc0000002046807 */ /* 0x000fe40006000000 */
[----:B------:R-:W-:Y:S01]  /*04f0*/  @P6 SEL R5, R13, 0x7fc00000, !P4 ;  /* 0x7fc000000d056807 */ /* 0x000fe20006000000 */
[----:B------:R-:W-:Y:S06]  /*0500*/  @P0 EXIT ;  /* 0x000000000000094d */ /* 0x000fec0003800000 */
[----:B------:R-:W-:Y:S01]  /*0510*/  STG.E.64 desc[UR4][R6.64], R4 ;  /* 0x0000000406007986 */ /* 0x000fe2000c101b04 */
[----:B------:R-:W-:Y:S05]  /*0520*/  EXIT ;  /* 0x000000000000794d */ /* 0x000fea0003800000 */
.L_x_0:
[----:B------:R-:W-:-:S00]  /*0530*/  BRA `(.L_x_0) ;  /* 0xfffffffc00fc7947 */ /* 0x000fc0000383ffff */
[----:B------:R-:W-:-:S00]  /*0540*/  NOP ;  /* 0x0000000000007918 */ /* 0x000fc00000000000 */
        /* <DEDUP_REMOVED lines=11> */
.L_x_1:


//--------------------- .nv.constant0.triton_poi_fused_copy_3 --------------------------
	.section	.nv.constant0.triton_poi_fused_copy_3,"a",@progbits
	.sectionflags	@""
	.align	4
.nv.constant0.triton_poi_fused_copy_3:
	.zero		572
